	.headerflags	@"EF_CUDA_TEXMODE_UNIFIED EF_CUDA_64BIT_ADDRESS EF_CUDA_ACCELERATORS EF_CUDA_SM90 EF_CUDA_VIRTUAL_SM(EF_CUDA_SM90)"
	.elftype	@"ET_EXEC"


//--------------------- .nv.info                  --------------------------
	.section	.nv.info,"",@"SHT_CUDA_INFO"
	.align	4


	//----- nvinfo : EIATTR_REGCOUNT
	.align		4
        /*0000*/ 	.byte	0x04, 0x2f
        /*0002*/ 	.short	(.L_1 - .L_0)
	.align		4
.L_0:
        /*0004*/ 	.word	index@(triton_poi_fused_max_pool2d_with_indices_18)
        /*0008*/ 	.word	0x00000014


	//----- nvinfo : EIATTR_MIN_STACK_SIZE
	.align		4
.L_1:
        /*000c*/ 	.byte	0x04, 0x12
        /*000e*/ 	.short	(.L_3 - .L_2)
	.align		4
.L_2:
        /*0010*/ 	.word	index@(triton_poi_fused_max_pool2d_with_indices_18)
        /*0014*/ 	.word	0x00000000


	//----- nvinfo : EIATTR_FRAME_SIZE
	.align		4
.L_3:
        /*0018*/ 	.byte	0x04, 0x11
        /*001a*/ 	.short	(.L_5 - .L_4)
	.align		4
.L_4:
        /*001c*/ 	.word	index@(triton_poi_fused_max_pool2d_with_indices_18)
        /*0020*/ 	.word	0x00000000


	//----- nvinfo : EIATTR_MIN_STACK_SIZE
	.align		4
.L_5:
        /*0024*/ 	.byte	0x04, 0x12
        /*0026*/ 	.short	(.L_7 - .L_6)
	.align		4
.L_6:
        /*0028*/ 	.word	index@(triton_poi_fused_max_pool2d_with_indices_18)
        /*002c*/ 	.word	0x00000000
.L_7:


//--------------------- .nv.info.triton_poi_fused_max_pool2d_with_indices_18 --------------------------
	.section	.nv.info.triton_poi_fused_max_pool2d_with_indices_18,"",@"SHT_CUDA_INFO"
	.sectionflags	@""
	.align	4


	//----- nvinfo : EIATTR_CUDA_API_VERSION
	.align		4
        /*0000*/ 	.byte	0x04, 0x37
        /*0002*/ 	.short	(.L_9 - .L_8)
.L_8:
        /*0004*/ 	.word	0x0000007c


	//----- nvinfo : EIATTR_KPARAM_INFO
	.align		4
.L_9:
        /*0008*/ 	.byte	0x04, 0x17
        /*000a*/ 	.short	(.L_11 - .L_10)
.L_10:
        /*000c*/ 	.word	0x00000000
        /*0010*/ 	.short	0x0003
        /*0012*/ 	.short	0x0018
        /*0014*/ 	.byte	0x00, 0xf0, 0x11, 0x00


	//----- nvinfo : EIATTR_KPARAM_INFO
	.align		4
.L_11:
        /*0018*/ 	.byte	0x04, 0x17
        /*001a*/ 	.short	(.L_13 - .L_12)
.L_12:
        /*001c*/ 	.word	0x00000000
        /*0020*/ 	.short	0x0002
        /*0022*/ 	.short	0x0010
        /*0024*/ 	.byte	0x00, 0xf4, 0x21, 0x00


	//----- nvinfo : EIATTR_KPARAM_INFO
	.align		4
.L_13:
        /*0028*/ 	.byte	0x04, 0x17
        /*002a*/ 	.short	(.L_15 - .L_14)
.L_14:
        /*002c*/ 	.word	0x00000000
        /*0030*/ 	.short	0x0001
        /*0032*/ 	.short	0x0008
        /*0034*/ 	.byte	0x00, 0xf4, 0x21, 0x00


	//----- nvinfo : EIATTR_KPARAM_INFO
	.align		4
.L_15:
        /*0038*/ 	.byte	0x04, 0x17
        /*003a*/ 	.short	(.L_17 - .L_16)
.L_16:
        /*003c*/ 	.word	0x00000000
        /*0040*/ 	.short	0x0000
        /*0042*/ 	.short	0x0000
        /*0044*/ 	.byte	0x00, 0xf4, 0x21, 0x00


	//----- nvinfo : EIATTR_SPARSE_MMA_MASK
	.align		4
.L_17:
        /*0048*/ 	.byte	0x03, 0x50
        /*004a*/ 	.short	0x0000


	//----- nvinfo : EIATTR_MAXREG_COUNT
	.align		4
        /*004c*/ 	.byte	0x03, 0x1b
        /*004e*/ 	.short	0x00ff


	//----- nvinfo : EIATTR_EXIT_INSTR_OFFSETS
	.align		4
        /*0050*/ 	.byte	0x04, 0x1c
        /*0052*/ 	.short	(.L_19 - .L_18)


	//   ....[0]....
.L_18:
        /*0054*/ 	.word	0x00000440


	//   ....[1]....
        /*0058*/ 	.word	0x00000460


	//----- nvinfo : EIATTR_REQNTID
	.align		4
.L_19:
        /*005c*/ 	.byte	0x04, 0x10
        /*005e*/ 	.short	(.L_21 - .L_20)
.L_20:
        /*0060*/ 	.word	0x00000100
        /*0064*/ 	.word	0x00000001
        /*0068*/ 	.word	0x00000001


	//----- nvinfo : EIATTR_CBANK_PARAM_SIZE
	.align		4
.L_21:
        /*006c*/ 	.byte	0x03, 0x19
        /*006e*/ 	.short	0x001c


	//----- nvinfo : EIATTR_PARAM_CBANK
	.align		4
        /*0070*/ 	.byte	0x04, 0x0a
        /*0072*/ 	.short	(.L_23 - .L_22)
	.align		4
.L_22:
        /*0074*/ 	.word	index@(.nv.constant0.triton_poi_fused_max_pool2d_with_indices_18)
        /*0078*/ 	.short	0x0210
        /*007a*/ 	.short	0x001c


	//----- nvinfo : EIATTR_SW_WAR
	.align		4
.L_23:
        /*007c*/ 	.byte	0x04, 0x36
        /*007e*/ 	.short	(.L_25 - .L_24)
.L_24:
        /*0080*/ 	.word	0x00000008
.L_25:


//--------------------- .nv.callgraph             --------------------------
	.section	.nv.callgraph,"",@"SHT_CUDA_CALLGRAPH"
	.align	4
	.sectionentsize	8
	.align		4
        /*0000*/ 	.word	0x00000000
	.align		4
        /*0004*/ 	.word	0xffffffff
	.align		4
        /*0008*/ 	.word	0x00000000
	.align		4
        /*000c*/ 	.word	0xfffffffe
	.align		4
        /*0010*/ 	.word	0x00000000
	.align		4
        /*0014*/ 	.word	0xfffffffd
	.align		4
        /*0018*/ 	.word	0x00000000
	.align		4
        /*001c*/ 	.word	0xfffffffc


//--------------------- .text.triton_poi_fused_max_pool2d_with_indices_18 --------------------------
	.section	.text.triton_poi_fused_max_pool2d_with_indices_18,"ax",@progbits
	.align	128
        .global         triton_poi_fused_max_pool2d_with_indices_18
        .type           triton_poi_fused_max_pool2d_with_indices_18,@function
        .size           triton_poi_fused_max_pool2d_with_indices_18,(.L_x_1 - triton_poi_fused_max_pool2d_with_indices_18)
        .other          triton_poi_fused_max_pool2d_with_indices_18,@"STO_CUDA_ENTRY STV_DEFAULT"
triton_poi_fused_max_pool2d_with_indices_18:
.text.triton_poi_fused_max_pool2d_with_indices_18:
[----:B------:R-:W0:Y:S02]  /*0000*/  LDC R1, c[0x0][0x28] ;  /* 0x00000a00ff017b82 */ /* 0x000e240000000800 */
[----:B------:R-:W1:Y:S01]  /*0010*/  S2R R0, SR_TID.X ;  /* 0x0000000000007919 */ /* 0x000e620000002100 */
[----:B------:R-:W-:Y:S01]  /*0020*/  CS2R R16, SRZ ;  /* 0x0000000000107805 */ /* 0x000fe2000001ff00 */
[----:B------:R-:W-:Y:S01]  /*0030*/  ULDC.64 UR4, c[0x0][0x208] ;  /* 0x0000820000047ab9 */ /* 0x000fe20000000a00 */
[----:B------:R-:W-:Y:S01]  /*0040*/  ULDC.64 UR6, c[0x0][0x220] ;  /* 0x0000880000067ab9 */ /* 0x000fe20000000a00 */
[----:B------:R-:W2:Y:S01]  /*0050*/  S2R R3, SR_CTAID.X ;  /* 0x0000000000037919 */ /* 0x000ea20000002500 */
[----:B-1----:R-:W-:-:S05]  /*0060*/  IMAD.SHL.U32 R0, R0, 0x2, RZ ;  /* 0x0000000200007824 */ /* 0x002fca00078e00ff */
[----:B------:R-:W-:-:S05]  /*0070*/  LOP3.LUT R0, R0, 0x1fe, RZ, 0xc0, !PT ;  /* 0x000001fe00007812 */ /* 0x000fca00078ec0ff */
[----:B--2---:R-:W-:-:S04]  /*0080*/  IMAD R0, R3, 0x200, R0 ;  /* 0x0000020003007824 */ /* 0x004fc800078e0200 */
[C---:B------:R-:W-:Y:S01]  /*0090*/  IMAD.HI R2, R0.reuse, 0x66666667, RZ ;  /* 0x6666666700027827 */ /* 0x040fe200078e02ff */
[----:B------:R-:W-:-:S03]  /*00a0*/  ISETP.GE.AND P0, PT, R0, 0x4ba00, PT ;  /* 0x0004ba000000780c */ /* 0x000fc60003f06270 */
[----:B------:R-:W-:Y:S01]  /*00b0*/  IMAD.HI R6, R0, 0x94f2095, RZ ;  /* 0x094f209500067827 */ /* 0x000fe200078e02ff */
[----:B------:R-:W-:-:S04]  /*00c0*/  SHF.R.U32.HI R3, RZ, 0x1f, R2 ;  /* 0x0000001fff037819 */ /* 0x000fc80000011602 */
[----:B------:R-:W-:Y:S02]  /*00d0*/  LEA.HI.SX32 R5, R2, R3, 0x18 ;  /* 0x0000000302057211 */ /* 0x000fe400078fc2ff */
[----:B------:R-:W1:Y:S01]  /*00e0*/  LDC.64 R2, c[0x0][0x210] ;  /* 0x00008400ff027b82 */ /* 0x000e620000000a00 */
[----:B------:R-:W-:Y:S02]  /*00f0*/  SHF.R.U32.HI R9, RZ, 0x1f, R6 ;  /* 0x0000001fff097819 */ /* 0x000fe40000011606 */
[----:B------:R-:W-:Y:S02]  /*0100*/  IMAD.HI R4, R5, 0x2e8ba2e9, RZ ;  /* 0x2e8ba2e905047827 */ /* 0x000fe400078e02ff */
[----:B------:R-:W-:-:S03]  /*0110*/  LEA.HI.SX32 R9, R6, R9, 0x18 ;  /* 0x0000000906097211 */ /* 0x000fc600078fc2ff */
[----:B------:R-:W-:-:S04]  /*0120*/  SHF.R.S32.HI R7, RZ, 0x1, R4 ;  /* 0x00000001ff077819 */ /* 0x000fc80000011404 */
[----:B------:R-:W-:Y:S01]  /*0130*/  LEA.HI R6, R4, R7, RZ, 0x1 ;  /* 0x0000000704067211 */ /* 0x000fe200078f08ff */
[----:B------:R-:W-:-:S04]  /*0140*/  IMAD R4, R5, -0x280, R0 ;  /* 0xfffffd8005047824 */ /* 0x000fc800078e0200 */
[----:B------:R-:W-:Y:S02]  /*0150*/  IMAD R9, R9, 0x6e00, R4 ;  /* 0x00006e0009097824 */ /* 0x000fe400078e0204 */
[----:B------:R-:W-:Y:S01]  /*0160*/  IMAD R6, R6, -0xb, R5 ;  /* 0xfffffff506067824 */ /* 0x000fe200078e0205 */
[----:B------:R-:W-:-:S03]  /*0170*/  CS2R R4, SRZ ;  /* 0x0000000000047805 */ /* 0x000fc6000001ff00 */
[----:B------:R-:W-:-:S04]  /*0180*/  IMAD R15, R6, 0x500, R9 ;  /* 0x00000500060f7824 */ /* 0x000fc800078e0209 */
[C---:B------:R-:W-:Y:S02]  /*0190*/  VIADD R11, R15.reuse, 0x280 ;  /* 0x000002800f0b7836 */ /* 0x040fe40000000000 */
[----:B-1----:R-:W-:-:S04]  /*01a0*/  IMAD.WIDE R8, R15, 0x4, R2 ;  /* 0x000000040f087825 */ /* 0x002fc800078e0202 */
[--C-:B------:R-:W-:Y:S01]  /*01b0*/  IMAD.WIDE R10, R11, 0x4, R2.reuse ;  /* 0x000000040b0a7825 */ /* 0x100fe200078e0202 */
[----:B------:R1:W2:Y:S03]  /*01c0*/  @!P0 LDG.E.64 R16, desc[UR4][R8.64] ;  /* 0x0000000408108981 */ /* 0x0002a6000c1e1b00 */
[----:B------:R-:W-:Y:S01]  /*01d0*/  VIADD R13, R15, 0x3700 ;  /* 0x000037000f0d7836 */ /* 0x000fe20000000000 */
[----:B------:R-:W2:Y:S01]  /*01e0*/  @!P0 LDG.E.64 R4, desc[UR4][R10.64] ;  /* 0x000000040a048981 */ /* 0x000ea2000c1e1b00 */
[----:B------:R-:W-:Y:S02]  /*01f0*/  CS2R R6, SRZ ;  /* 0x0000000000067805 */ /* 0x000fe4000001ff00 */
[--C-:B------:R-:W-:Y:S01]  /*0200*/  IMAD.WIDE R12, R13, 0x4, R2.reuse ;  /* 0x000000040d0c7825 */ /* 0x100fe200078e0202 */
[----:B-1----:R-:W1:Y:S03]  /*0210*/  LDC.64 R8, c[0x0][0x218] ;  /* 0x00008600ff087b82 */ /* 0x002e660000000a00 */
[----:B------:R-:W-:Y:S01]  /*0220*/  VIADD R15, R15, 0x3980 ;  /* 0x000039800f0f7836 */ /* 0x000fe20000000000 */
[----:B------:R-:W3:Y:S03]  /*0230*/  @!P0 LDG.E.64 R6, desc[UR4][R12.64] ;  /* 0x000000040c068981 */ /* 0x000ee6000c1e1b00 */
[----:B------:R-:W-:Y:S01]  /*0240*/  IMAD.WIDE R14, R15, 0x4, R2 ;  /* 0x000000040f0e7825 */ /* 0x000fe200078e0202 */
[----:B------:R-:W-:-:S06]  /*0250*/  CS2R R2, SRZ ;  /* 0x0000000000027805 */ /* 0x000fcc000001ff00 */
[----:B------:R-:W4:Y:S01]  /*0260*/  @!P0 LDG.E.64 R2, desc[UR4][R14.64] ;  /* 0x000000040e028981 */ /* 0x000f22000c1e1b00 */
[C---:B--2---:R-:W-:Y:S02]  /*0270*/  FSETP.GT.AND P1, PT, R4.reuse, R16, PT ;  /* 0x000000100400720b */ /* 0x044fe40003f24000 */
[C---:B------:R-:W-:Y:S02]  /*0280*/  FSETP.GT.AND P2, PT, R5.reuse, R17, PT ;  /* 0x000000110500720b */ /* 0x040fe40003f44000 */
[----:B------:R-:W-:Y:S02]  /*0290*/  FSETP.NAN.AND P3, PT, R4, R4, PT ;  /* 0x000000040400720b */ /* 0x000fe40003f68000 */
[----:B---3--:R-:W-:Y:S02]  /*02a0*/  FSETP.NAN.AND P5, PT, R6, R6, PT ;  /* 0x000000060600720b */ /* 0x008fe40003fa8000 */
[----:B------:R-:W-:-:S05]  /*02b0*/  FSETP.NAN.AND P6, PT, R5, R5, PT ;  /* 0x000000050500720b */ /* 0x000fca0003fc8000 */
[----:B------:R-:W-:-:S04]  /*02c0*/  @!P1 SEL R4, R4, R16, P3 ;  /* 0x0000001004049207 */ /* 0x000fc80001800000 */
[----:B------:R-:W-:Y:S02]  /*02d0*/  FSETP.GEU.AND P4, PT, R4, R6, PT ;  /* 0x000000060400720b */ /* 0x000fe40003f8e000 */
[----:B----4-:R-:W-:Y:S02]  /*02e0*/  FSETP.NAN.AND P3, PT, R2, R2, PT ;  /* 0x000000020200720b */ /* 0x010fe40003f68000 */
[----:B------:R-:W-:Y:S02]  /*02f0*/  @!P2 SEL R5, R5, R17, P6 ;  /* 0x000000110505a207 */ /* 0x000fe40003000000 */
[----:B------:R-:W-:Y:S02]  /*0300*/  @!P5 SEL R6, R6, R4, !P4 ;  /* 0x000000040606d207 */ /* 0x000fe40006000000 */
[----:B------:R-:W-:Y:S02]  /*0310*/  FSETP.NAN.AND P6, PT, R7, R7, PT ;  /* 0x000000070700720b */ /* 0x000fe40003fc8000 */
[----:B------:R-:W-:-:S02]  /*0320*/  FSETP.GEU.AND P5, PT, R6, R2, PT ;  /* 0x000000020600720b */ /* 0x000fc40003fae000 */
[----:B------:R-:W-:Y:S02]  /*0330*/  SEL R4, RZ, 0x1, !P1 ;  /* 0x00000001ff047807 */ /* 0x000fe40004800000 */
[----:B------:R-:W-:Y:S02]  /*0340*/  FSETP.NAN.AND P1, PT, R3, R3, PT ;  /* 0x000000030300720b */ /* 0x000fe40003f28000 */
[----:B------:R-:W-:Y:S02]  /*0350*/  @!P3 SEL R2, R2, R6, !P5 ;  /* 0x000000060202b207 */ /* 0x000fe40006800000 */
[----:B------:R-:W-:-:S04]  /*0360*/  FSETP.GEU.AND P3, PT, R5, R7, PT ;  /* 0x000000070500720b */ /* 0x000fc80003f6e000 */
[----:B------:R-:W-:Y:S02]  /*0370*/  @!P6 SEL R7, R7, R5, !P3 ;  /* 0x000000050707e207 */ /* 0x000fe40005800000 */
[----:B------:R-:W-:Y:S02]  /*0380*/  SEL R5, RZ, 0x1, !P2 ;  /* 0x00000001ff057807 */ /* 0x000fe40005000000 */
[----:B------:R-:W-:Y:S02]  /*0390*/  FSETP.GEU.AND P2, PT, R7, R3, PT ;  /* 0x000000030700720b */ /* 0x000fe40003f4e000 */
[----:B------:R-:W-:Y:S02]  /*03a0*/  SEL R4, R4, 0x2, P4 ;  /* 0x0000000204047807 */ /* 0x000fe40002000000 */
[----:B------:R-:W-:Y:S02]  /*03b0*/  SEL R5, R5, 0x2, P3 ;  /* 0x0000000205057807 */ /* 0x000fe40001800000 */
[----:B------:R-:W-:-:S02]  /*03c0*/  @!P1 SEL R3, R3, R7, !P2 ;  /* 0x0000000703039207 */ /* 0x000fc40005000000 */
[----:B------:R-:W-:Y:S02]  /*03d0*/  SEL R7, R4, 0x3, P5 ;  /* 0x0000000304077807 */ /* 0x000fe40002800000 */
[----:B------:R-:W-:Y:S01]  /*03e0*/  SEL R10, R5, 0x3, P2 ;  /* 0x00000003050a7807 */ /* 0x000fe20001000000 */
[----:B-1----:R-:W-:Y:S01]  /*03f0*/  IMAD.WIDE R4, R0, 0x4, R8 ;  /* 0x0000000400047825 */ /* 0x002fe200078e0208 */
[----:B------:R-:W-:-:S03]  /*0400*/  IADD3 R6, P1, R0, UR6, RZ ;  /* 0x0000000600067c10 */ /* 0x000fc6000ff3e0ff */
[----:B------:R-:W-:Y:S01]  /*0410*/  IMAD R9, R10, 0x100, R7 ;  /* 0x000001000a097824 */ /* 0x000fe200078e0207 */
[----:B------:R-:W-:Y:S01]  /*0420*/  LEA.HI.X.SX32 R7, R0, UR7, 0x1, P1 ;  /* 0x0000000700077c11 */ /* 0x000fe200088f0eff */
[----:B------:R1:W-:Y:S01]  /*0430*/  @!P0 STG.E.64 desc[UR4][R4.64], R2 ;  /* 0x0000000204008986 */ /* 0x0003e2000c101b04 */
[----:B------:R-:W-:Y:S07]  /*0440*/  @P0 EXIT ;  /* 0x000000000000094d */ /* 0x000fee0003800000 */
[----:B------:R-:W-:Y:S01]  /*0450*/  STG.E.U16 desc[UR4][R6.64], R9 ;  /* 0x0000000906007986 */ /* 0x000fe2000c101504 */
[----:B------:R-:W-:Y:S05]  /*0460*/  EXIT ;  /* 0x000000000000794d */ /* 0x000fea0003800000 */
.L_x_0:
[----:B------:R-:W-:-:S00]  /*0470*/  BRA `(.L_x_0) ;  /* 0xfffffffc00fc7947 */ /* 0x000fc0000383ffff */
[----:B------:R-:W-:-:S00]  /*0480*/  NOP ;  /* 0x0000000000007918 */ /* 0x000fc00000000000 */
[----:B------:R-:W-:-:S00]  /*0490*/  NOP ;  /* 0x0000000000007918 */ /* 0x000fc00000000000 */
[----:B------:R-:W-:-:S00]  /*04a0*/  NOP ;  /* 0x0000000000007918 */ /* 0x000fc00000000000 */
[----:B------:R-:W-:-:S00]  /*04b0*/  NOP ;  /* 0x0000000000007918 */ /* 0x000fc00000000000 */
[----:B------:R-:W-:-:S00]  /*04c0*/  NOP ;  /* 0x0000000000007918 */ /* 0x000fc00000000000 */
[----:B------:R-:W-:-:S00]  /*04d0*/  NOP ;  /* 0x0000000000007918 */ /* 0x000fc00000000000 */
[----:B------:R-:W-:-:S00]  /*04e0*/  NOP ;  /* 0x0000000000007918 */ /* 0x000fc00000000000 */
[----:B------:R-:W-:-:S00]  /*04f0*/  NOP ;  /* 0x0000000000007918 */ /* 0x000fc00000000000 */
.L_x_1:


//--------------------- .nv.constant0.triton_poi_fused_max_pool2d_with_indices_18 --------------------------
	.section	.nv.constant0.triton_poi_fused_max_pool2d_with_indices_18,"a",@progbits
	.sectionflags	@""
	.align	4
.nv.constant0.triton_poi_fused_max_pool2d_with_indices_18:
	.zero		556
